//
// Generated by NVIDIA NVVM Compiler
//
// Compiler Build ID: CL-36424714
// Cuda compilation tools, release 13.0, V13.0.88
// Based on NVVM 20.0.0
//

.version 9.0
.target sm_100
.address_size 64

	// .globl	_Z18prodottoScalareGPUPfS_S_i
.extern .shared .align 16 .b8 s[];

.visible .entry _Z18prodottoScalareGPUPfS_S_i(
	.param .u64 .ptr .align 1 _Z18prodottoScalareGPUPfS_S_i_param_0,
	.param .u64 .ptr .align 1 _Z18prodottoScalareGPUPfS_S_i_param_1,
	.param .u64 .ptr .align 1 _Z18prodottoScalareGPUPfS_S_i_param_2,
	.param .u32 _Z18prodottoScalareGPUPfS_S_i_param_3
)
{
	.reg .pred 	%p<6>;
	.reg .b32 	%r<14>;
	.reg .b32 	%f<8>;
	.reg .b64 	%rd<12>;

	ld.param.u64 	%rd1, [_Z18prodottoScalareGPUPfS_S_i_param_0];
	ld.param.u64 	%rd2, [_Z18prodottoScalareGPUPfS_S_i_param_1];
	ld.param.u64 	%rd3, [_Z18prodottoScalareGPUPfS_S_i_param_2];
	ld.param.u32 	%r8, [_Z18prodottoScalareGPUPfS_S_i_param_3];
	mov.u32 	%r13, %ntid.x;
	mov.u32 	%r2, %tid.x;
	mov.u32 	%r3, %ctaid.x;
	mad.lo.s32 	%r4, %r3, %r13, %r2;
	setp.ge.s32 	%p1, %r4, %r8;
	shl.b32 	%r9, %r2, 2;
	mov.u32 	%r10, s;
	add.s32 	%r5, %r10, %r9;
	@%p1 bra 	$L__BB0_2;
	cvta.to.global.u64 	%rd4, %rd1;
	cvta.to.global.u64 	%rd5, %rd2;
	mul.wide.s32 	%rd6, %r4, 4;
	add.s64 	%rd7, %rd4, %rd6;
	ld.global.f32 	%f1, [%rd7];
	add.s64 	%rd8, %rd5, %rd6;
	ld.global.f32 	%f2, [%rd8];
	mul.f32 	%f3, %f1, %f2;
	st.shared.f32 	[%r5], %f3;
$L__BB0_2:
	bar.sync 	0;
	setp.lt.u32 	%p2, %r13, 2;
	@%p2 bra 	$L__BB0_6;
$L__BB0_3:
	shr.u32 	%r7, %r13, 1;
	setp.ge.u32 	%p3, %r2, %r7;
	@%p3 bra 	$L__BB0_5;
	ld.shared.f32 	%f4, [%r5];
	shl.b32 	%r11, %r7, 2;
	add.s32 	%r12, %r5, %r11;
	ld.shared.f32 	%f5, [%r12];
	add.f32 	%f6, %f4, %f5;
	st.shared.f32 	[%r5], %f6;
$L__BB0_5:
	bar.sync 	0;
	setp.gt.u32 	%p4, %r13, 3;
	mov.u32 	%r13, %r7;
	@%p4 bra 	$L__BB0_3;
$L__BB0_6:
	setp.ne.s32 	%p5, %r2, 0;
	@%p5 bra 	$L__BB0_8;
	ld.shared.f32 	%f7, [s];
	cvta.to.global.u64 	%rd9, %rd3;
	mul.wide.u32 	%rd10, %r3, 4;
	add.s64 	%rd11, %rd9, %rd10;
	st.global.f32 	[%rd11], %f7;
$L__BB0_8:
	ret;

}


// ===== COMPILED SASS (sm_100) =====

	.target	sm_100

	.elftype	@"ET_EXEC"


//--------------------- .note.nv.tkinfo           --------------------------
	.section	.note.nv.tkinfo,"",@"SHT_NOTE"
	.sectionflags	@"SHF_NOTE_NV_TKINFO"
	.tkinfo
        /*0018*/ 	.word	0x00000002
        /*0030*/ 	.string	""
        /*0030*/ 	.string	"ptxas"
        /*0030*/ 	.string	"Cuda compilation tools, release 13.0, V13.0.88"
        /*0030*/ 	.string	"Build cuda_13.0.r13.0/compiler.36424714_0"
        /*0030*/ 	.string	"-arch sm_100 -m 64 "



//--------------------- .note.nv.cuinfo           --------------------------
	.section	.note.nv.cuinfo,"",@"SHT_NOTE"
	.sectionflags	@"SHF_NOTE_NV_CUINFO"
        /*0018*/ 	.short	0x0002
        /*001a*/ 	.short	0x0064
        /*001c*/ 	.short	0x0082
	.zero		2


//--------------------- .nv.info                  --------------------------
	.section	.nv.info,"",@"SHT_CUDA_INFO"
	.align	4


	//----- nvinfo : EIATTR_REGCOUNT
	.align		4
        /*0000*/ 	.byte	0x04, 0x2f
        /*0002*/ 	.short	(.L_1 - .L_0)
	.align		4
.L_0:
        /*0004*/ 	.word	index@(_Z18prodottoScalareGPUPfS_S_i)
        /*0008*/ 	.word	0x0000000c


	//----- nvinfo : EIATTR_FRAME_SIZE
	.align		4
.L_1:
        /*000c*/ 	.byte	0x04, 0x11
        /*000e*/ 	.short	(.L_3 - .L_2)
	.align		4
.L_2:
        /*0010*/ 	.word	index@(_Z18prodottoScalareGPUPfS_S_i)
        /*0014*/ 	.word	0x00000000


	//----- nvinfo : EIATTR_MIN_STACK_SIZE
	.align		4
.L_3:
        /*0018*/ 	.byte	0x04, 0x12
        /*001a*/ 	.short	(.L_5 - .L_4)
	.align		4
.L_4:
        /*001c*/ 	.word	index@(_Z18prodottoScalareGPUPfS_S_i)
        /*0020*/ 	.word	0x00000000
.L_5:


//--------------------- .nv.compat                --------------------------
	.section	.nv.compat,"",@"SHT_CUDA_COMPAT_INFO"
	.align	4
        /*0000*/ 	.byte	0x02, 0x09, 0x00, 0x00, 0x02, 0x02, 0x01, 0x00, 0x02, 0x05, 0x05, 0x00, 0x03, 0x07, 0x01, 0x01
        /*0010*/ 	.byte	0x02, 0x03, 0x00, 0x00, 0x02, 0x06, 0x01, 0x00, 0x04, 0x0b, 0x08, 0x00, 0x09, 0x00, 0x00, 0x00
        /*0020*/ 	.byte	0x00, 0x00, 0x00, 0x00


//--------------------- .nv.info._Z18prodottoScalareGPUPfS_S_i --------------------------
	.section	.nv.info._Z18prodottoScalareGPUPfS_S_i,"",@"SHT_CUDA_INFO"
	.sectionflags	@""
	.align	4


	//----- nvinfo : EIATTR_CUDA_API_VERSION
	.align		4
        /*0000*/ 	.byte	0x04, 0x37
        /*0002*/ 	.short	(.L_7 - .L_6)
.L_6:
        /*0004*/ 	.word	0x00000082


	//----- nvinfo : EIATTR_KPARAM_INFO
	.align		4
.L_7:
        /*0008*/ 	.byte	0x04, 0x17
        /*000a*/ 	.short	(.L_9 - .L_8)
.L_8:
        /*000c*/ 	.word	0x00000000
        /*0010*/ 	.short	0x0003
        /*0012*/ 	.short	0x0018
        /*0014*/ 	.byte	0x00, 0xf0, 0x11, 0x00


	//----- nvinfo : EIATTR_KPARAM_INFO
	.align		4
.L_9:
        /*0018*/ 	.byte	0x04, 0x17
        /*001a*/ 	.short	(.L_11 - .L_10)
.L_10:
        /*001c*/ 	.word	0x00000000
        /*0020*/ 	.short	0x0002
        /*0022*/ 	.short	0x0010
        /*0024*/ 	.byte	0x00, 0xf5, 0x21, 0x00


	//----- nvinfo : EIATTR_KPARAM_INFO
	.align		4
.L_11:
        /*0028*/ 	.byte	0x04, 0x17
        /*002a*/ 	.short	(.L_13 - .L_12)
.L_12:
        /*002c*/ 	.word	0x00000000
        /*0030*/ 	.short	0x0001
        /*0032*/ 	.short	0x0008
        /*0034*/ 	.byte	0x00, 0xf5, 0x21, 0x00


	//----- nvinfo : EIATTR_KPARAM_INFO
	.align		4
.L_13:
        /*0038*/ 	.byte	0x04, 0x17
        /*003a*/ 	.short	(.L_15 - .L_14)
.L_14:
        /*003c*/ 	.word	0x00000000
        /*0040*/ 	.short	0x0000
        /*0042*/ 	.short	0x0000
        /*0044*/ 	.byte	0x00, 0xf5, 0x21, 0x00


	//----- nvinfo : EIATTR_SPARSE_MMA_MASK
	.align		4
.L_15:
        /*0048*/ 	.byte	0x03, 0x50
        /*004a*/ 	.short	0x0000


	//----- nvinfo : EIATTR_MAXREG_COUNT
	.align		4
        /*004c*/ 	.byte	0x03, 0x1b
        /*004e*/ 	.short	0x00ff


	//----- nvinfo : EIATTR_NUM_BARRIERS
	.align		4
        /*0050*/ 	.byte	0x02, 0x4c
        /*0052*/ 	.byte	0x01
	.zero		1


	//----- nvinfo : EIATTR_MERCURY_ISA_VERSION
	.align		4
        /*0054*/ 	.byte	0x03, 0x5f
        /*0056*/ 	.short	0x0101


	//----- nvinfo : EIATTR_VRC_CTA_INIT_COUNT
	.align		4
        /*0058*/ 	.byte	0x02, 0x4a
	.zero		1
	.zero		1


	//----- nvinfo : EIATTR_EXIT_INSTR_OFFSETS
	.align		4
        /*005c*/ 	.byte	0x04, 0x1c
        /*005e*/ 	.short	(.L_17 - .L_16)


	//   ....[0]....
.L_16:
        /*0060*/ 	.word	0x00000240


	//   ....[1]....
        /*0064*/ 	.word	0x000002c0


	//----- nvinfo : EIATTR_CBANK_PARAM_SIZE
	.align		4
.L_17:
        /*0068*/ 	.byte	0x03, 0x19
        /*006a*/ 	.short	0x001c


	//----- nvinfo : EIATTR_PARAM_CBANK
	.align		4
        /*006c*/ 	.byte	0x04, 0x0a
        /*006e*/ 	.short	(.L_19 - .L_18)
	.align		4
.L_18:
        /*0070*/ 	.word	index@(.nv.constant0._Z18prodottoScalareGPUPfS_S_i)
        /*0074*/ 	.short	0x0380
        /*0076*/ 	.short	0x001c


	//----- nvinfo : EIATTR_SW_WAR
	.align		4
.L_19:
        /*0078*/ 	.byte	0x04, 0x36
        /*007a*/ 	.short	(.L_21 - .L_20)
.L_20:
        /*007c*/ 	.word	0x00000008
.L_21:


//--------------------- .nv.callgraph             --------------------------
	.section	.nv.callgraph,"",@"SHT_CUDA_CALLGRAPH"
	.align	4
	.sectionentsize	8
	.align		4
        /*0000*/ 	.word	0x00000000
	.align		4
        /*0004*/ 	.word	0xffffffff
	.align		4
        /*0008*/ 	.word	0x00000000
	.align		4
        /*000c*/ 	.word	0xfffffffe
	.align		4
        /*0010*/ 	.word	0x00000000
	.align		4
        /*0014*/ 	.word	0xfffffffd
	.align		4
        /*0018*/ 	.word	0x00000000
	.align		4
        /*001c*/ 	.word	0xfffffffc


//--------------------- .text._Z18prodottoScalareGPUPfS_S_i --------------------------
	.section	.text._Z18prodottoScalareGPUPfS_S_i,"ax",@progbits
	.align	128
        .global         _Z18prodottoScalareGPUPfS_S_i
        .type           _Z18prodottoScalareGPUPfS_S_i,@function
        .size           _Z18prodottoScalareGPUPfS_S_i,(.L_x_3 - _Z18prodottoScalareGPUPfS_S_i)
        .other          _Z18prodottoScalareGPUPfS_S_i,@"STO_CUDA_ENTRY STV_DEFAULT"
_Z18prodottoScalareGPUPfS_S_i:
.text._Z18prodottoScalareGPUPfS_S_i:
[----:B------:R-:W-:Y:S01]  /*0000*/  LDC R1, c[0x0][0x37c] ;  /* 0x0000df00ff017b82 */ /* 0x000fe20000000800 */
[----:B------:R-:W0:Y:S01]  /*0010*/  S2R R8, SR_TID.X ;  /* 0x0000000000087919 */ /* 0x000e220000002100 */
[----:B------:R-:W0:Y:S06]  /*0020*/  LDCU UR8, c[0x0][0x360] ;  /* 0x00006c00ff0877ac */ /* 0x000e2c0008000800 */
[----:B------:R-:W1:Y:S01]  /*0030*/  LDC.64 R2, c[0x0][0x380] ;  /* 0x0000e000ff027b82 */ /* 0x000e620000000a00 */
[----:B------:R-:W0:Y:S01]  /*0040*/  S2R R9, SR_CTAID.X ;  /* 0x0000000000097919 */ /* 0x000e220000002500 */
[----:B------:R-:W2:Y:S01]  /*0050*/  LDCU UR4, c[0x0][0x398] ;  /* 0x00007300ff0477ac */ /* 0x000ea20008000800 */
[----:B------:R-:W3:Y:S05]  /*0060*/  LDCU.64 UR6, c[0x0][0x358] ;  /* 0x00006b00ff0677ac */ /* 0x000eea0008000a00 */
[----:B------:R-:W4:Y:S01]  /*0070*/  LDC.64 R4, c[0x0][0x388] ;  /* 0x0000e200ff047b82 */ /* 0x000f220000000a00 */
[----:B0-----:R-:W-:-:S05]  /*0080*/  IMAD R7, R9, UR8, R8 ;  /* 0x0000000809077c24 */ /* 0x001fca000f8e0208 */
[----:B--2---:R-:W-:-:S13]  /*0090*/  ISETP.GE.AND P1, PT, R7, UR4, PT ;  /* 0x0000000407007c0c */ /* 0x004fda000bf26270 */
[----:B-1----:R-:W-:-:S04]  /*00a0*/  @!P1 IMAD.WIDE R2, R7, 0x4, R2 ;  /* 0x0000000407029825 */ /* 0x002fc800078e0202 */
[----:B----4-:R-:W-:Y:S02]  /*00b0*/  @!P1 IMAD.WIDE R4, R7, 0x4, R4 ;  /* 0x0000000407049825 */ /* 0x010fe400078e0204 */
[----:B---3--:R-:W2:Y:S04]  /*00c0*/  @!P1 LDG.E R2, desc[UR6][R2.64] ;  /* 0x0000000602029981 */ /* 0x008ea8000c1e1900 */
[----:B------:R-:W2:Y:S01]  /*00d0*/  @!P1 LDG.E R5, desc[UR6][R4.64] ;  /* 0x0000000604059981 */ /* 0x000ea2000c1e1900 */
[----:B------:R-:W0:Y:S01]  /*00e0*/  S2UR UR5, SR_CgaCtaId ;  /* 0x00000000000579c3 */ /* 0x000e220000008800 */
[----:B------:R-:W-:Y:S01]  /*00f0*/  IMAD.U32 R6, RZ, RZ, UR8 ;  /* 0x00000008ff067e24 */ /* 0x000fe2000f8e00ff */
[----:B------:R-:W-:Y:S01]  /*0100*/  UMOV UR4, 0x400 ;  /* 0x0000040000047882 */ /* 0x000fe20000000000 */
[----:B------:R-:W-:-:S03]  /*0110*/  ISETP.NE.AND P0, PT, R8, RZ, PT ;  /* 0x000000ff0800720c */ /* 0x000fc60003f05270 */
[----:B------:R-:W-:Y:S01]  /*0120*/  ISETP.GE.U32.AND P2, PT, R6, 0x2, PT ;  /* 0x000000020600780c */ /* 0x000fe20003f46070 */
[----:B0-----:R-:W-:-:S06]  /*0130*/  ULEA UR4, UR5, UR4, 0x18 ;  /* 0x0000000405047291 */ /* 0x001fcc000f8ec0ff */
[----:B------:R-:W-:Y:S01]  /*0140*/  LEA R0, R8, UR4, 0x2 ;  /* 0x0000000408007c11 */ /* 0x000fe2000f8e10ff */
[----:B--2---:R-:W-:-:S05]  /*0150*/  @!P1 FMUL R7, R2, R5 ;  /* 0x0000000502079220 */ /* 0x004fca0000400000 */
[----:B------:R0:W-:Y:S01]  /*0160*/  @!P1 STS [R0], R7 ;  /* 0x0000000700009388 */ /* 0x0001e20000000800 */
[----:B------:R-:W-:Y:S06]  /*0170*/  BAR.SYNC.DEFER_BLOCKING 0x0 ;  /* 0x0000000000007b1d */ /* 0x000fec0000010000 */
[----:B------:R-:W-:Y:S05]  /*0180*/  @!P2 BRA `(.L_x_0) ;  /* 0x00000000002ca947 */ /* 0x000fea0003800000 */
.L_x_1:
[----:B0-----:R-:W-:-:S04]  /*0190*/  SHF.R.U32.HI R7, RZ, 0x1, R6 ;  /* 0x00000001ff077819 */ /* 0x001fc80000011606 */
[----:B------:R-:W-:-:S13]  /*01a0*/  ISETP.GE.U32.AND P1, PT, R8, R7, PT ;  /* 0x000000070800720c */ /* 0x000fda0003f26070 */
[----:B------:R-:W-:Y:S01]  /*01b0*/  @!P1 LEA R3, R7, R0, 0x2 ;  /* 0x0000000007039211 */ /* 0x000fe200078e10ff */
[----:B------:R-:W-:Y:S05]  /*01c0*/  @!P1 LDS R2, [R0] ;  /* 0x0000000000029984 */ /* 0x000fea0000000800 */
[----:B------:R-:W0:Y:S02]  /*01d0*/  @!P1 LDS R3, [R3] ;  /* 0x0000000003039984 */ /* 0x000e240000000800 */
[----:B0-----:R-:W-:-:S05]  /*01e0*/  @!P1 FADD R5, R2, R3 ;  /* 0x0000000302059221 */ /* 0x001fca0000000000 */
[----:B------:R1:W-:Y:S01]  /*01f0*/  @!P1 STS [R0], R5 ;  /* 0x0000000500009388 */ /* 0x0003e20000000800 */
[----:B------:R-:W-:Y:S01]  /*0200*/  BAR.SYNC.DEFER_BLOCKING 0x0 ;  /* 0x0000000000007b1d */ /* 0x000fe20000010000 */
[----:B------:R-:W-:Y:S01]  /*0210*/  ISETP.GT.U32.AND P1, PT, R6, 0x3, PT ;  /* 0x000000030600780c */ /* 0x000fe20003f24070 */
[----:B------:R-:W-:-:S12]  /*0220*/  IMAD.MOV.U32 R6, RZ, RZ, R7 ;  /* 0x000000ffff067224 */ /* 0x000fd800078e0007 */
[----:B-1----:R-:W-:Y:S05]  /*0230*/  @P1 BRA `(.L_x_1) ;  /* 0xfffffffc00d41947 */ /* 0x002fea000383ffff */
.L_x_0:
[----:B------:R-:W-:Y:S05]  /*0240*/  @P0 EXIT ;  /* 0x000000000000094d */ /* 0x000fea0003800000 */
[----:B------:R-:W1:Y:S01]  /*0250*/  S2UR UR5, SR_CgaCtaId ;  /* 0x00000000000579c3 */ /* 0x000e620000008800 */
[----:B------:R-:W-:-:S07]  /*0260*/  UMOV UR4, 0x400 ;  /* 0x0000040000047882 */ /* 0x000fce0000000000 */
[----:B------:R-:W2:Y:S01]  /*0270*/  LDC.64 R2, c[0x0][0x390] ;  /* 0x0000e400ff027b82 */ /* 0x000ea20000000a00 */
[----:B-1----:R-:W-:Y:S01]  /*0280*/  ULEA UR4, UR5, UR4, 0x18 ;  /* 0x0000000405047291 */ /* 0x002fe2000f8ec0ff */
[----:B--2---:R-:W-:-:S08]  /*0290*/  IMAD.WIDE.U32 R2, R9, 0x4, R2 ;  /* 0x0000000409027825 */ /* 0x004fd000078e0002 */
[----:B------:R-:W1:Y:S04]  /*02a0*/  LDS R5, [UR4] ;  /* 0x00000004ff057984 */ /* 0x000e680008000800 */
[----:B-1----:R-:W-:Y:S01]  /*02b0*/  STG.E desc[UR6][R2.64], R5 ;  /* 0x0000000502007986 */ /* 0x002fe2000c101906 */
[----:B------:R-:W-:Y:S05]  /*02c0*/  EXIT ;  /* 0x000000000000794d */ /* 0x000fea0003800000 */
.L_x_2:
[----:B------:R-:W-:-:S00]  /*02d0*/  BRA `(.L_x_2) ;  /* 0xfffffffc00fc7947 */ /* 0x000fc0000383ffff */
[----:B------:R-:W-:-:S00]  /*02e0*/  NOP ;  /* 0x0000000000007918 */ /* 0x000fc00000000000 */
        /* <DEDUP_REMOVED lines=9> */
.L_x_3:


//--------------------- .nv.shared._Z18prodottoScalareGPUPfS_S_i --------------------------
	.section	.nv.shared._Z18prodottoScalareGPUPfS_S_i,"aw",@nobits
	.sectionflags	@""
	.align	16
	.zero		1024


//--------------------- .nv.shared.reserved.0     --------------------------
	.section	.nv.shared.reserved.0,"aw",@nobits
	.weak		__nv_reservedSMEM_offset_0_alias
	.size		__nv_reservedSMEM_offset_0_alias, 0, 64
	.other		__nv_reservedSMEM_offset_0_alias,@"STO_CUDA_RESERVED_SHARED STV_DEFAULT"
__nv_reservedSMEM_offset_0_alias:
	.zero		0
	.zero		64


//--------------------- .nv.constant0._Z18prodottoScalareGPUPfS_S_i --------------------------
	.section	.nv.constant0._Z18prodottoScalareGPUPfS_S_i,"a",@progbits
	.sectionflags	@""
	.align	4
.nv.constant0._Z18prodottoScalareGPUPfS_S_i:
	.zero		924


//--------------------- SYMBOLS --------------------------

	.type		.nv.reservedSmem.offset0,@object
	.size		.nv.reservedSmem.offset0,0x4
	.type		.nv.reservedSmem.cap,@object
	.size		.nv.reservedSmem.cap,0x4
